//
// Generated by NVIDIA NVVM Compiler
//
// Compiler Build ID: CL-36424714
// Cuda compilation tools, release 13.0, V13.0.88
// Based on NVVM 20.0.0
//

.version 9.0
.target sm_100
.address_size 64

	// .globl	feature_transformer_slice_forward
// _ZZ33feature_transformer_slice_forwardE13shared_output has been demoted

.visible .entry feature_transformer_slice_forward(
	.param .u64 .ptr .align 1 feature_transformer_slice_forward_param_0,
	.param .u64 .ptr .align 1 feature_transformer_slice_forward_param_1,
	.param .u64 .ptr .align 1 feature_transformer_slice_forward_param_2,
	.param .u64 .ptr .align 1 feature_transformer_slice_forward_param_3,
	.param .u64 .ptr .align 1 feature_transformer_slice_forward_param_4
)
{
	.reg .pred 	%p<4>;
	.reg .b32 	%r<16>;
	.reg .b32 	%f<12>;
	.reg .b64 	%rd<33>;
	// demoted variable
	.shared .align 4 .b8 _ZZ33feature_transformer_slice_forwardE13shared_output[1024];
	ld.param.u64 	%rd11, [feature_transformer_slice_forward_param_0];
	ld.param.u64 	%rd12, [feature_transformer_slice_forward_param_1];
	ld.param.u64 	%rd13, [feature_transformer_slice_forward_param_2];
	ld.param.u64 	%rd14, [feature_transformer_slice_forward_param_3];
	ld.param.u64 	%rd10, [feature_transformer_slice_forward_param_4];
	cvta.to.global.u64 	%rd15, %rd14;
	cvta.to.global.u64 	%rd1, %rd13;
	cvta.to.global.u64 	%rd2, %rd12;
	cvta.to.global.u64 	%rd3, %rd11;
	mov.u32 	%r7, %ctaid.x;
	mov.u32 	%r8, %tid.x;
	shl.b32 	%r9, %r7, 8;
	cvt.u64.u32 	%rd4, %r9;
	cvt.u64.u32 	%rd5, %r8;
	shl.b32 	%r10, %r8, 2;
	mov.u32 	%r11, _ZZ33feature_transformer_slice_forwardE13shared_output;
	add.s32 	%r1, %r11, %r10;
	mul.lo.s32 	%r12, %r7, 30;
	cvt.u64.u32 	%rd6, %r12;
	mul.wide.u32 	%rd16, %r8, 4;
	add.s64 	%rd17, %rd15, %rd16;
	ld.global.f32 	%f11, [%rd17];
	st.shared.f32 	[%r1], %f11;
	mov.b32 	%r15, 0;
$L__BB0_1:
	cvt.u64.u32 	%rd18, %r15;
	add.s64 	%rd7, %rd18, %rd6;
	shl.b64 	%rd19, %rd7, 2;
	add.s64 	%rd8, %rd3, %rd19;
	ld.global.u32 	%r3, [%rd8];
	setp.eq.s32 	%p1, %r3, -1;
	@%p1 bra 	$L__BB0_4;
	add.s64 	%rd9, %rd2, %rd19;
	ld.global.f32 	%f6, [%rd9];
	shl.b32 	%r13, %r3, 8;
	cvt.u64.u32 	%rd21, %r13;
	add.s64 	%rd22, %rd21, %rd5;
	shl.b64 	%rd23, %rd22, 2;
	add.s64 	%rd24, %rd1, %rd23;
	ld.global.f32 	%f7, [%rd24];
	fma.rn.f32 	%f11, %f6, %f7, %f11;
	st.shared.f32 	[%r1], %f11;
	ld.global.u32 	%r4, [%rd8+4];
	setp.eq.s32 	%p2, %r4, -1;
	@%p2 bra 	$L__BB0_4;
	ld.global.f32 	%f8, [%rd9+4];
	shl.b32 	%r14, %r4, 8;
	cvt.u64.u32 	%rd25, %r14;
	add.s64 	%rd26, %rd25, %rd5;
	shl.b64 	%rd27, %rd26, 2;
	add.s64 	%rd28, %rd1, %rd27;
	ld.global.f32 	%f9, [%rd28];
	fma.rn.f32 	%f11, %f8, %f9, %f11;
	st.shared.f32 	[%r1], %f11;
	add.s32 	%r15, %r15, 2;
	setp.ne.s32 	%p3, %r15, 30;
	@%p3 bra 	$L__BB0_1;
$L__BB0_4:
	cvta.to.global.u64 	%rd29, %rd10;
	add.s64 	%rd30, %rd4, %rd5;
	shl.b64 	%rd31, %rd30, 2;
	add.s64 	%rd32, %rd29, %rd31;
	st.global.f32 	[%rd32], %f11;
	ret;

}


// ===== COMPILED SASS (sm_100) =====

	.target	sm_100

	.elftype	@"ET_EXEC"


//--------------------- .note.nv.tkinfo           --------------------------
	.section	.note.nv.tkinfo,"",@"SHT_NOTE"
	.sectionflags	@"SHF_NOTE_NV_TKINFO"
	.tkinfo
        /*0018*/ 	.word	0x00000002
        /*0030*/ 	.string	""
        /*0030*/ 	.string	"ptxas"
        /*0030*/ 	.string	"Cuda compilation tools, release 13.0, V13.0.88"
        /*0030*/ 	.string	"Build cuda_13.0.r13.0/compiler.36424714_0"
        /*0030*/ 	.string	"-arch sm_100 -m 64 "



//--------------------- .note.nv.cuinfo           --------------------------
	.section	.note.nv.cuinfo,"",@"SHT_NOTE"
	.sectionflags	@"SHF_NOTE_NV_CUINFO"
        /*0018*/ 	.short	0x0002
        /*001a*/ 	.short	0x0064
        /*001c*/ 	.short	0x0082
	.zero		2


//--------------------- .nv.info                  --------------------------
	.section	.nv.info,"",@"SHT_CUDA_INFO"
	.align	4


	//----- nvinfo : EIATTR_REGCOUNT
	.align		4
        /*0000*/ 	.byte	0x04, 0x2f
        /*0002*/ 	.short	(.L_1 - .L_0)
	.align		4
.L_0:
        /*0004*/ 	.word	index@(feature_transformer_slice_forward)
        /*0008*/ 	.word	0x00000012


	//----- nvinfo : EIATTR_FRAME_SIZE
	.align		4
.L_1:
        /*000c*/ 	.byte	0x04, 0x11
        /*000e*/ 	.short	(.L_3 - .L_2)
	.align		4
.L_2:
        /*0010*/ 	.word	index@(feature_transformer_slice_forward)
        /*0014*/ 	.word	0x00000000


	//----- nvinfo : EIATTR_MIN_STACK_SIZE
	.align		4
.L_3:
        /*0018*/ 	.byte	0x04, 0x12
        /*001a*/ 	.short	(.L_5 - .L_4)
	.align		4
.L_4:
        /*001c*/ 	.word	index@(feature_transformer_slice_forward)
        /*0020*/ 	.word	0x00000000
.L_5:


//--------------------- .nv.compat                --------------------------
	.section	.nv.compat,"",@"SHT_CUDA_COMPAT_INFO"
	.align	4
        /*0000*/ 	.byte	0x02, 0x09, 0x00, 0x00, 0x02, 0x02, 0x01, 0x00, 0x02, 0x05, 0x05, 0x00, 0x03, 0x07, 0x01, 0x01
        /*0010*/ 	.byte	0x02, 0x03, 0x00, 0x00, 0x02, 0x06, 0x01, 0x00, 0x04, 0x0b, 0x08, 0x00, 0x09, 0x00, 0x00, 0x00
        /*0020*/ 	.byte	0x00, 0x00, 0x00, 0x00


//--------------------- .nv.info.feature_transformer_slice_forward --------------------------
	.section	.nv.info.feature_transformer_slice_forward,"",@"SHT_CUDA_INFO"
	.sectionflags	@""
	.align	4


	//----- nvinfo : EIATTR_CUDA_API_VERSION
	.align		4
        /*0000*/ 	.byte	0x04, 0x37
        /*0002*/ 	.short	(.L_7 - .L_6)
.L_6:
        /*0004*/ 	.word	0x00000082


	//----- nvinfo : EIATTR_KPARAM_INFO
	.align		4
.L_7:
        /*0008*/ 	.byte	0x04, 0x17
        /*000a*/ 	.short	(.L_9 - .L_8)
.L_8:
        /*000c*/ 	.word	0x00000000
        /*0010*/ 	.short	0x0004
        /*0012*/ 	.short	0x0020
        /*0014*/ 	.byte	0x00, 0xf5, 0x21, 0x00


	//----- nvinfo : EIATTR_KPARAM_INFO
	.align		4
.L_9:
        /*0018*/ 	.byte	0x04, 0x17
        /*001a*/ 	.short	(.L_11 - .L_10)
.L_10:
        /*001c*/ 	.word	0x00000000
        /*0020*/ 	.short	0x0003
        /*0022*/ 	.short	0x0018
        /*0024*/ 	.byte	0x00, 0xf5, 0x21, 0x00


	//----- nvinfo : EIATTR_KPARAM_INFO
	.align		4
.L_11:
        /*0028*/ 	.byte	0x04, 0x17
        /*002a*/ 	.short	(.L_13 - .L_12)
.L_12:
        /*002c*/ 	.word	0x00000000
        /*0030*/ 	.short	0x0002
        /*0032*/ 	.short	0x0010
        /*0034*/ 	.byte	0x00, 0xf5, 0x21, 0x00


	//----- nvinfo : EIATTR_KPARAM_INFO
	.align		4
.L_13:
        /*0038*/ 	.byte	0x04, 0x17
        /*003a*/ 	.short	(.L_15 - .L_14)
.L_14:
        /*003c*/ 	.word	0x00000000
        /*0040*/ 	.short	0x0001
        /*0042*/ 	.short	0x0008
        /*0044*/ 	.byte	0x00, 0xf5, 0x21, 0x00


	//----- nvinfo : EIATTR_KPARAM_INFO
	.align		4
.L_15:
        /*0048*/ 	.byte	0x04, 0x17
        /*004a*/ 	.short	(.L_17 - .L_16)
.L_16:
        /*004c*/ 	.word	0x00000000
        /*0050*/ 	.short	0x0000
        /*0052*/ 	.short	0x0000
        /*0054*/ 	.byte	0x00, 0xf5, 0x21, 0x00


	//----- nvinfo : EIATTR_SPARSE_MMA_MASK
	.align		4
.L_17:
        /*0058*/ 	.byte	0x03, 0x50
        /*005a*/ 	.short	0x0000


	//----- nvinfo : EIATTR_MAXREG_COUNT
	.align		4
        /*005c*/ 	.byte	0x03, 0x1b
        /*005e*/ 	.short	0x00ff


	//----- nvinfo : EIATTR_MERCURY_ISA_VERSION
	.align		4
        /*0060*/ 	.byte	0x03, 0x5f
        /*0062*/ 	.short	0x0101


	//----- nvinfo : EIATTR_VRC_CTA_INIT_COUNT
	.align		4
        /*0064*/ 	.byte	0x02, 0x4a
	.zero		1
	.zero		1


	//----- nvinfo : EIATTR_EXIT_INSTR_OFFSETS
	.align		4
        /*0068*/ 	.byte	0x04, 0x1c
        /*006a*/ 	.short	(.L_19 - .L_18)


	//   ....[0]....
.L_18:
        /*006c*/ 	.word	0x000018b0


	//----- nvinfo : EIATTR_CBANK_PARAM_SIZE
	.align		4
.L_19:
        /*0070*/ 	.byte	0x03, 0x19
        /*0072*/ 	.short	0x0028


	//----- nvinfo : EIATTR_PARAM_CBANK
	.align		4
        /*0074*/ 	.byte	0x04, 0x0a
        /*0076*/ 	.short	(.L_21 - .L_20)
	.align		4
.L_20:
        /*0078*/ 	.word	index@(.nv.constant0.feature_transformer_slice_forward)
        /*007c*/ 	.short	0x0380
        /*007e*/ 	.short	0x0028


	//----- nvinfo : EIATTR_SW_WAR
	.align		4
.L_21:
        /*0080*/ 	.byte	0x04, 0x36
        /*0082*/ 	.short	(.L_23 - .L_22)
.L_22:
        /*0084*/ 	.word	0x00000008
.L_23:


//--------------------- .nv.callgraph             --------------------------
	.section	.nv.callgraph,"",@"SHT_CUDA_CALLGRAPH"
	.align	4
	.sectionentsize	8
	.align		4
        /*0000*/ 	.word	0x00000000
	.align		4
        /*0004*/ 	.word	0xffffffff
	.align		4
        /*0008*/ 	.word	0x00000000
	.align		4
        /*000c*/ 	.word	0xfffffffe
	.align		4
        /*0010*/ 	.word	0x00000000
	.align		4
        /*0014*/ 	.word	0xfffffffd
	.align		4
        /*0018*/ 	.word	0x00000000
	.align		4
        /*001c*/ 	.word	0xfffffffc


//--------------------- .text.feature_transformer_slice_forward --------------------------
	.section	.text.feature_transformer_slice_forward,"ax",@progbits
	.align	128
        .global         feature_transformer_slice_forward
        .type           feature_transformer_slice_forward,@function
        .size           feature_transformer_slice_forward,(.L_x_2 - feature_transformer_slice_forward)
        .other          feature_transformer_slice_forward,@"STO_CUDA_ENTRY STV_DEFAULT"
feature_transformer_slice_forward:
.text.feature_transformer_slice_forward:
[----:B------:R-:W-:Y:S01]  /*0000*/  LDC R1, c[0x0][0x37c] ;  /* 0x0000df00ff017b82 */ /* 0x000fe20000000800 */
[----:B------:R-:W0:Y:S07]  /*0010*/  S2R R0, SR_CTAID.X ;  /* 0x0000000000007919 */ /* 0x000e2e0000002500 */
[----:B------:R-:W1:Y:S01]  /*0020*/  LDC.64 R6, c[0x0][0x398] ;  /* 0x0000e600ff067b82 */ /* 0x000e620000000a00 */
[----:B------:R-:W2:Y:S01]  /*0030*/  LDCU.64 UR8, c[0x0][0x380] ;  /* 0x00007000ff0877ac */ /* 0x000ea20008000a00 */
[----:B------:R-:W1:Y:S01]  /*0040*/  S2R R3, SR_TID.X ;  /* 0x0000000000037919 */ /* 0x000e620000002100 */
[----:B------:R-:W3:Y:S01]  /*0050*/  LDCU.64 UR6, c[0x0][0x358] ;  /* 0x00006b00ff0677ac */ /* 0x000ee20008000a00 */
[----:B0-----:R-:W-:-:S04]  /*0060*/  IMAD R8, R0, 0x1e, RZ ;  /* 0x0000001e00087824 */ /* 0x001fc800078e02ff */
[----:B------:R-:W-:Y:S01]  /*0070*/  IMAD.SHL.U32 R11, R8, 0x4, RZ ;  /* 0x00000004080b7824 */ /* 0x000fe200078e00ff */
[----:B------:R-:W-:Y:S01]  /*0080*/  SHF.R.U32.HI R12, RZ, 0x1e, R8 ;  /* 0x0000001eff0c7819 */ /* 0x000fe20000011608 */
[----:B-1----:R-:W-:-:S03]  /*0090*/  IMAD.WIDE.U32 R6, R3, 0x4, R6 ;  /* 0x0000000403067825 */ /* 0x002fc600078e0006 */
[----:B--2---:R-:W-:Y:S02]  /*00a0*/  IADD3 R4, P0, PT, R11, UR8, RZ ;  /* 0x000000080b047c10 */ /* 0x004fe4000ff1e0ff */
[----:B---3--:R-:W2:Y:S02]  /*00b0*/  LDG.E R13, desc[UR6][R6.64] ;  /* 0x00000006060d7981 */ /* 0x008ea4000c1e1900 */
[----:B------:R-:W-:-:S05]  /*00c0*/  IADD3.X R5, PT, PT, R12, UR9, RZ, P0, !PT ;  /* 0x000000090c057c10 */ /* 0x000fca00087fe4ff */
[----:B------:R-:W3:Y:S01]  /*00d0*/  LDG.E R10, desc[UR6][R4.64] ;  /* 0x00000006040a7981 */ /* 0x000ee2000c1e1900 */
[----:B------:R-:W0:Y:S01]  /*00e0*/  S2UR UR5, SR_CgaCtaId ;  /* 0x00000000000579c3 */ /* 0x000e220000008800 */
[----:B------:R-:W-:Y:S02]  /*00f0*/  UMOV UR4, 0x400 ;  /* 0x0000040000047882 */ /* 0x000fe40000000000 */
[----:B0-----:R-:W-:-:S06]  /*0100*/  ULEA UR4, UR5, UR4, 0x18 ;  /* 0x0000000405047291 */ /* 0x001fcc000f8ec0ff */
[----:B------:R-:W-:-:S05]  /*0110*/  LEA R2, R3, UR4, 0x2 ;  /* 0x0000000403027c11 */ /* 0x000fca000f8e10ff */
[----:B--2---:R0:W-:Y:S01]  /*0120*/  STS [R2], R13 ;  /* 0x0000000d02007388 */ /* 0x0041e20000000800 */
[----:B------:R-:W-:Y:S01]  /*0130*/  IMAD.MOV.U32 R9, RZ, RZ, R13 ;  /* 0x000000ffff097224 */ /* 0x000fe200078e000d */
[----:B---3--:R-:W-:-:S13]  /*0140*/  ISETP.NE.AND P0, PT, R10, -0x1, PT ;  /* 0xffffffff0a00780c */ /* 0x008fda0003f05270 */
[----:B0-----:R-:W-:Y:S05]  /*0150*/  @!P0 BRA `(.L_x_0) ;  /* 0x0000001400bc8947 */ /* 0x001fea0003800000 */
[----:B------:R-:W0:Y:S01]  /*0160*/  LDCU.64 UR4, c[0x0][0x388] ;  /* 0x00007100ff0477ac */ /* 0x000e220008000a00 */
[----:B------:R-:W-:Y:S01]  /*0170*/  LEA R9, P1, R10, R3, 0x8 ;  /* 0x000000030a097211 */ /* 0x000fe200078240ff */
[----:B------:R-:W2:Y:S01]  /*0180*/  LDG.E R4, desc[UR6][R4.64+0x4] ;  /* 0x0000040604047981 */ /* 0x000ea2000c1e1900 */
[----:B------:R-:W1:Y:S03]  /*0190*/  LDCU.64 UR10, c[0x0][0x390] ;  /* 0x00007200ff0a77ac */ /* 0x000e660008000a00 */
[----:B------:R-:W-:Y:S01]  /*01a0*/  IMAD.X R14, RZ, RZ, RZ, P1 ;  /* 0x000000ffff0e7224 */ /* 0x000fe200008e06ff */
[----:B0-----:R-:W-:Y:S02]  /*01b0*/  IADD3 R6, P0, PT, R11, UR4, RZ ;  /* 0x000000040b067c10 */ /* 0x001fe4000ff1e0ff */
[----:B-1----:R-:W-:Y:S02]  /*01c0*/  LEA R10, P1, R9, UR10, 0x2 ;  /* 0x0000000a090a7c11 */ /* 0x002fe4000f8210ff */
[----:B------:R-:W-:-:S02]  /*01d0*/  IADD3.X R7, PT, PT, R12, UR5, RZ, P0, !PT ;  /* 0x000000050c077c10 */ /* 0x000fc400087fe4ff */
[----:B------:R-:W-:-:S03]  /*01e0*/  LEA.HI.X R11, R9, UR11, R14, 0x2, P1 ;  /* 0x0000000b090b7c11 */ /* 0x000fc600088f140e */
[----:B------:R-:W3:Y:S04]  /*01f0*/  LDG.E R12, desc[UR6][R6.64] ;  /* 0x00000006060c7981 */ /* 0x000ee8000c1e1900 */
[----:B------:R-:W3:Y:S01]  /*0200*/  LDG.E R10, desc[UR6][R10.64] ;  /* 0x000000060a0a7981 */ /* 0x000ee2000c1e1900 */
[----:B--2---:R-:W-:Y:S01]  /*0210*/  ISETP.NE.AND P0, PT, R4, -0x1, PT ;  /* 0xffffffff0400780c */ /* 0x004fe20003f05270 */
[----:B---3--:R-:W-:-:S05]  /*0220*/  FFMA R13, R12, R10, R13 ;  /* 0x0000000a0c0d7223 */ /* 0x008fca000000000d */
[----:B------:R0:W-:Y:S01]  /*0230*/  STS [R2], R13 ;  /* 0x0000000d02007388 */ /* 0x0001e20000000800 */
[----:B------:R-:W-:-:S06]  /*0240*/  IMAD.MOV.U32 R9, RZ, RZ, R13 ;  /* 0x000000ffff097224 */ /* 0x000fcc00078e000d */
[----:B------:R-:W-:Y:S05]  /*0250*/  @!P0 BRA `(.L_x_0) ;  /* 0x00000014007c8947 */ /* 0x000fea0003800000 */
[----:B------:R-:W-:Y:S01]  /*0260*/  LEA R4, P0, R4, R3, 0x8 ;  /* 0x0000000304047211 */ /* 0x000fe200078040ff */
[----:B------:R-:W0:Y:S04]  /*0270*/  LDG.E R6, desc[UR6][R6.64+0x4] ;  /* 0x0000040606067981 */ /* 0x000e28000c1e1900 */
[----:B------:R-:W-:Y:S01]  /*0280*/  IMAD.X R5, RZ, RZ, RZ, P0 ;  /* 0x000000ffff057224 */ /* 0x000fe200000e06ff */
[----:B------:R-:W-:-:S04]  /*0290*/  LEA R10, P0, R4, UR10, 0x2 ;  /* 0x0000000a040a7c11 */ /* 0x000fc8000f8010ff */
[----:B------:R-:W-:Y:S02]  /*02a0*/  LEA.HI.X R11, R4, UR11, R5, 0x2, P0 ;  /* 0x0000000b040b7c11 */ /* 0x000fe400080f1405 */
[----:B------:R-:W-:-:S03]  /*02b0*/  IADD3 R8, P0, PT, R8, 0x2, RZ ;  /* 0x0000000208087810 */ /* 0x000fc60007f1e0ff */
[----:B------:R-:W0:Y:S02]  /*02c0*/  LDG.E R10, desc[UR6][R10.64] ;  /* 0x000000060a0a7981 */ /* 0x000e24000c1e1900 */
[----:B------:R-:W-:Y:S02]  /*02d0*/  IMAD.X R5, RZ, RZ, RZ, P0 ;  /* 0x000000ffff057224 */ /* 0x000fe400000e06ff */
[----:B------:R-:W-:-:S03]  /*02e0*/  IMAD.SHL.U32 R12, R8, 0x4, RZ ;  /* 0x00000004080c7824 */ /* 0x000fc600078e00ff */
[----:B------:R-:W-:Y:S02]  /*02f0*/  SHF.L.U64.HI R14, R8, 0x2, R5 ;  /* 0x00000002080e7819 */ /* 0x000fe40000010205 */
[----:B------:R-:W-:-:S04]  /*0300*/  IADD3 R4, P0, PT, R12, UR8, RZ ;  /* 0x000000080c047c10 */ /* 0x000fc8000ff1e0ff */
[----:B------:R-:W-:-:S05]  /*0310*/  IADD3.X R5, PT, PT, R14, UR9, RZ, P0, !PT ;  /* 0x000000090e057c10 */ /* 0x000fca00087fe4ff */
[----:B------:R-:W2:Y:S01]  /*0320*/  LDG.E R8, desc[UR6][R4.64] ;  /* 0x0000000604087981 */ /* 0x000ea2000c1e1900 */
[----:B0-----:R-:W-:-:S05]  /*0330*/  FFMA R13, R6, R10, R13 ;  /* 0x0000000a060d7223 */ /* 0x001fca000000000d */
[----:B------:R1:W-:Y:S01]  /*0340*/  STS [R2], R13 ;  /* 0x0000000d02007388 */ /* 0x0003e20000000800 */
[----:B--2---:R-:W-:Y:S01]  /*0350*/  ISETP.NE.AND P0, PT, R8, -0x1, PT ;  /* 0xffffffff0800780c */ /* 0x004fe20003f05270 */
[----:B------:R-:W-:-:S12]  /*0360*/  IMAD.MOV.U32 R9, RZ, RZ, R13 ;  /* 0x000000ffff097224 */ /* 0x000fd800078e000d */
[----:B-1----:R-:W-:Y:S05]  /*0370*/  @!P0 BRA `(.L_x_0) ;  /* 0x0000001400348947 */ /* 0x002fea0003800000 */
[----:B------:R-:W-:Y:S02]  /*0380*/  LEA R8, P1, R8, R3, 0x8 ;  /* 0x0000000308087211 */ /* 0x000fe400078240ff */
[----:B------:R-:W-:Y:S02]  /*0390*/  IADD3 R6, P0, PT, R12, UR4, RZ ;  /* 0x000000040c067c10 */ /* 0x000fe4000ff1e0ff */
[----:B------:R-:W2:Y:S01]  /*03a0*/  LDG.E R12, desc[UR6][R4.64+0x4] ;  /* 0x00000406040c7981 */ /* 0x000ea2000c1e1900 */
[----:B------:R-:W-:Y:S01]  /*03b0*/  IMAD.X R9, RZ, RZ, RZ, P1 ;  /* 0x000000ffff097224 */ /* 0x000fe200008e06ff */
[----:B------:R-:W-:Y:S02]  /*03c0*/  LEA R10, P1, R8, UR10, 0x2 ;  /* 0x0000000a080a7c11 */ /* 0x000fe4000f8210ff */
[----:B------:R-:W-:Y:S02]  /*03d0*/  IADD3.X R7, PT, PT, R14, UR5, RZ, P0, !PT ;  /* 0x000000050e077c10 */ /* 0x000fe400087fe4ff */
        /* <DEDUP_REMOVED lines=9> */
[----:B------:R-:W1:Y:S04]  /*0470*/  LDG.E R8, desc[UR6][R6.64+0x4] ;  /* 0x0000040606087981 */ /* 0x000e68000c1e1900 */
[----:B------:R-:W-:Y:S01]  /*0480*/  IMAD.X R9, RZ, RZ, RZ, P0 ;  /* 0x000000ffff097224 */ /* 0x000fe200000e06ff */
[----:B------:R-:W-:-:S04]  /*0490*/  LEA R10, P0, R12, UR10, 0x2 ;  /* 0x0000000a0c0a7c11 */ /* 0x000fc8000f8010ff */
[----:B------:R-:W-:Y:S02]  /*04a0*/  LEA.HI.X R11, R12, UR11, R9, 0x2, P0 ;  /* 0x0000000b0c0b7c11 */ /* 0x000fe400080f1409 */
[----:B------:R-:W2:Y:S04]  /*04b0*/  LDG.E R12, desc[UR6][R4.64+0x8] ;  /* 0x00000806040c7981 */ /* 0x000ea8000c1e1900 */
[----:B------:R-:W1:Y:S02]  /*04c0*/  LDG.E R10, desc[UR6][R10.64] ;  /* 0x000000060a0a7981 */ /* 0x000e64000c1e1900 */
[----:B-1----:R-:W-:-:S05]  /*04d0*/  FFMA R13, R8, R10, R13 ;  /* 0x0000000a080d7223 */ /* 0x002fca000000000d */
[----:B------:R3:W-:Y:S01]  /*04e0*/  STS [R2], R13 ;  /* 0x0000000d02007388 */ /* 0x0007e20000000800 */
[----:B--2---:R-:W-:Y:S01]  /*04f0*/  ISETP.NE.AND P0, PT, R12, -0x1, PT ;  /* 0xffffffff0c00780c */ /* 0x004fe20003f05270 */
[----:B------:R-:W-:-:S12]  /*0500*/  IMAD.MOV.U32 R9, RZ, RZ, R13 ;  /* 0x000000ffff097224 */ /* 0x000fd800078e000d */
[----:B---3--:R-:W-:Y:S05]  /*0510*/  @!P0 BRA `(.L_x_0) ;  /* 0x0000001000cc8947 */ /* 0x008fea0003800000 */
[----:B------:R-:W-:Y:S01]  /*0520*/  LEA R12, P0, R12, R3, 0x8 ;  /* 0x000000030c0c7211 */ /* 0x000fe200078040ff */
[----:B------:R-:W2:Y:S04]  /*0530*/  LDG.E R8, desc[UR6][R6.64+0x8] ;  /* 0x0000080606087981 */ /* 0x000ea8000c1e1900 */
[----:B------:R-:W-:Y:S01]  /*0540*/  IMAD.X R9, RZ, RZ, RZ, P0 ;  /* 0x000000ffff097224 */ /* 0x000fe200000e06ff */
[----:B------:R-:W-:-:S04]  /*0550*/  LEA R10, P0, R12, UR10, 0x2 ;  /* 0x0000000a0c0a7c11 */ /* 0x000fc8000f8010ff */
[----:B------:R-:W-:Y:S02]  /*0560*/  LEA.HI.X R11, R12, UR11, R9, 0x2, P0 ;  /* 0x0000000b0c0b7c11 */ /* 0x000fe400080f1409 */
[----:B------:R-:W3:Y:S04]  /*0570*/  LDG.E R12, desc[UR6][R4.64+0xc] ;  /* 0x00000c06040c7981 */ /* 0x000ee8000c1e1900 */
[----:B------:R-:W2:Y:S02]  /*0580*/  LDG.E R10, desc[UR6][R10.64] ;  /* 0x000000060a0a7981 */ /* 0x000ea4000c1e1900 */
[----:B--2---:R-:W-:-:S05]  /*0590*/  FFMA R13, R8, R10, R13 ;  /* 0x0000000a080d7223 */ /* 0x004fca000000000d */
[----:B------:R2:W-:Y:S01]  /*05a0*/  STS [R2], R13 ;  /* 0x0000000d02007388 */ /* 0x0005e20000000800 */
[----:B---3--:R-:W-:Y:S01]  /*05b0*/  ISETP.NE.AND P0, PT, R12, -0x1, PT ;  /* 0xffffffff0c00780c */ /* 0x008fe20003f05270 */
[----:B------:R-:W-:-:S12]  /*05c0*/  IMAD.MOV.U32 R9, RZ, RZ, R13 ;  /* 0x000000ffff097224 */ /* 0x000fd800078e000d */
[----:B--2---:R-:W-:Y:S05]  /*05d0*/  @!P0 BRA `(.L_x_0) ;  /* 0x00000010009c8947 */ /* 0x004fea0003800000 */
        /* <DEDUP_REMOVED lines=276> */
[----:B------:R-:W2:Y:S01]  /*1720*/  LDG.E R4, desc[UR6][R4.64+0x6c] ;  /* 0x00006c0604047981 */ /* 0x000ea2000c1e1900 */
[----:B------:R-:W-:-:S03]  /*1730*/  LEA R12, P1, R12, R3, 0x8 ;  /* 0x000000030c0c7211 */ /* 0x000fc600078240ff */
[----:B------:R-:W3:Y:S02]  /*1740*/  LDG.E R8, desc[UR6][R6.64+0x68] ;  /* 0x0000680606087981 */ /* 0x000ee4000c1e1900 */
[----:B------:R-:W-:Y:S01]  /*1750*/  IMAD.X R9, RZ, RZ, RZ, P1 ;  /* 0x000000ffff097224 */ /* 0x000fe200008e06ff */
[----:B------:R-:W-:-:S04]  /*1760*/  LEA R10, P1, R12, UR10, 0x2 ;  /* 0x0000000a0c0a7c11 */ /* 0x000fc8000f8210ff */
[----:B------:R-:W-:-:S05]  /*1770*/  LEA.HI.X R11, R12, UR11, R9, 0x2, P1 ;  /* 0x0000000b0c0b7c11 */ /* 0x000fca00088f1409 */
[----:B------:R-:W3:Y:S01]  /*1780*/  LDG.E R10, desc[UR6][R10.64] ;  /* 0x000000060a0a7981 */ /* 0x000ee2000c1e1900 */
[----:B--2---:R-:W-:-:S13]  /*1790*/  ISETP.NE.AND P0, PT, R4, -0x1, PT ;  /* 0xffffffff0400780c */ /* 0x004fda0003f05270 */
[----:B------:R-:W-:Y:S02]  /*17a0*/  @P0 LEA R9, P1, R4, R3, 0x8 ;  /* 0x0000000304090211 */ /* 0x000fe400078240ff */
[----:B------:R-:W2:Y:S03]  /*17b0*/  @P0 LDG.E R4, desc[UR6][R6.64+0x6c] ;  /* 0x00006c0606040981 */ /* 0x000ea6000c1e1900 */
[----:B------:R-:W-:Y:S01]  /*17c0*/  @P0 IMAD.X R14, RZ, RZ, RZ, P1 ;  /* 0x000000ffff0e0224 */ /* 0x000fe200008e06ff */
[----:B------:R-:W-:-:S04]  /*17d0*/  @P0 LEA R12, P1, R9, UR10, 0x2 ;  /* 0x0000000a090c0c11 */ /* 0x000fc8000f8210ff */
[----:B------:R-:W-:-:S05]  /*17e0*/  @P0 LEA.HI.X R13, R9, UR11, R14, 0x2, P1 ;  /* 0x0000000b090d0c11 */ /* 0x000fca00088f140e */
[----:B------:R-:W2:Y:S01]  /*17f0*/  @P0 LDG.E R12, desc[UR6][R12.64] ;  /* 0x000000060c0c0981 */ /* 0x000ea2000c1e1900 */
[----:B---3--:R-:W-:-:S04]  /*1800*/  FFMA R15, R8, R10, R15 ;  /* 0x0000000a080f7223 */ /* 0x008fc8000000000f */
[--C-:B------:R-:W-:Y:S01]  /*1810*/  IMAD.MOV.U32 R9, RZ, RZ, R15.reuse ;  /* 0x000000ffff097224 */ /* 0x100fe200078e000f */
[----:B------:R3:W-:Y:S01]  /*1820*/  STS [R2], R15 ;  /* 0x0000000f02007388 */ /* 0x0007e20000000800 */
[----:B--2---:R-:W-:-:S05]  /*1830*/  @P0 FFMA R9, R4, R12, R15 ;  /* 0x0000000c04090223 */ /* 0x004fca000000000f */
[----:B------:R3:W-:Y:S02]  /*1840*/  @P0 STS [R2], R9 ;  /* 0x0000000902000388 */ /* 0x0007e40000000800 */
.L_x_0:
[----:B------:R-:W0:Y:S01]  /*1850*/  LDCU.64 UR4, c[0x0][0x3a0] ;  /* 0x00007400ff0477ac */ /* 0x000e220008000a00 */
[----:B------:R-:W-:-:S05]  /*1860*/  LEA R0, P0, R0, R3, 0x8 ;  /* 0x0000000300007211 */ /* 0x000fca00078040ff */
[----:B------:R-:W-:Y:S01]  /*1870*/  IMAD.X R3, RZ, RZ, RZ, P0 ;  /* 0x000000ffff037224 */ /* 0x000fe200000e06ff */
[----:B01-3--:R-:W-:-:S04]  /*1880*/  LEA R2, P0, R0, UR4, 0x2 ;  /* 0x0000000400027c11 */ /* 0x00bfc8000f8010ff */
[----:B------:R-:W-:-:S05]  /*1890*/  LEA.HI.X R3, R0, UR5, R3, 0x2, P0 ;  /* 0x0000000500037c11 */ /* 0x000fca00080f1403 */
[----:B------:R-:W-:Y:S01]  /*18a0*/  STG.E desc[UR6][R2.64], R9 ;  /* 0x0000000902007986 */ /* 0x000fe2000c101906 */
[----:B------:R-:W-:Y:S05]  /*18b0*/  EXIT ;  /* 0x000000000000794d */ /* 0x000fea0003800000 */
.L_x_1:
[----:B------:R-:W-:-:S00]  /*18c0*/  BRA `(.L_x_1) ;  /* 0xfffffffc00fc7947 */ /* 0x000fc0000383ffff */
[----:B------:R-:W-:-:S00]  /*18d0*/  NOP ;  /* 0x0000000000007918 */ /* 0x000fc00000000000 */
        /* <DEDUP_REMOVED lines=10> */
.L_x_2:


//--------------------- .nv.shared.feature_transformer_slice_forward --------------------------
	.section	.nv.shared.feature_transformer_slice_forward,"aw",@nobits
	.sectionflags	@""
	.align	4
.nv.shared.feature_transformer_slice_forward:
	.zero		2048


//--------------------- .nv.shared.reserved.0     --------------------------
	.section	.nv.shared.reserved.0,"aw",@nobits
	.weak		__nv_reservedSMEM_offset_0_alias
	.size		__nv_reservedSMEM_offset_0_alias, 0, 64
	.other		__nv_reservedSMEM_offset_0_alias,@"STO_CUDA_RESERVED_SHARED STV_DEFAULT"
__nv_reservedSMEM_offset_0_alias:
	.zero		0
	.zero		64


//--------------------- .nv.constant0.feature_transformer_slice_forward --------------------------
	.section	.nv.constant0.feature_transformer_slice_forward,"a",@progbits
	.sectionflags	@""
	.align	4
.nv.constant0.feature_transformer_slice_forward:
	.zero		936


//--------------------- SYMBOLS --------------------------

	.type		.nv.reservedSmem.offset0,@object
	.size		.nv.reservedSmem.offset0,0x4
	.type		.nv.reservedSmem.cap,@object
	.size		.nv.reservedSmem.cap,0x4
